	.headerflags	@"EF_CUDA_TEXMODE_UNIFIED EF_CUDA_64BIT_ADDRESS EF_CUDA_ACCELERATORS EF_CUDA_SM90 EF_CUDA_VIRTUAL_SM(EF_CUDA_SM90)"
	.elftype	@"ET_EXEC"


//--------------------- .nv.info                  --------------------------
	.section	.nv.info,"",@"SHT_CUDA_INFO"
	.align	4


	//----- nvinfo : EIATTR_REGCOUNT
	.align		4
        /*0000*/ 	.byte	0x04, 0x2f
        /*0002*/ 	.short	(.L_1 - .L_0)
	.align		4
.L_0:
        /*0004*/ 	.word	index@(triton_poi_fused_convolution_47)
        /*0008*/ 	.word	0x0000001d


	//----- nvinfo : EIATTR_MIN_STACK_SIZE
	.align		4
.L_1:
        /*000c*/ 	.byte	0x04, 0x12
        /*000e*/ 	.short	(.L_3 - .L_2)
	.align		4
.L_2:
        /*0010*/ 	.word	index@(triton_poi_fused_convolution_47)
        /*0014*/ 	.word	0x00000000


	//----- nvinfo : EIATTR_FRAME_SIZE
	.align		4
.L_3:
        /*0018*/ 	.byte	0x04, 0x11
        /*001a*/ 	.short	(.L_5 - .L_4)
	.align		4
.L_4:
        /*001c*/ 	.word	index@(triton_poi_fused_convolution_47)
        /*0020*/ 	.word	0x00000000


	//----- nvinfo : EIATTR_MIN_STACK_SIZE
	.align		4
.L_5:
        /*0024*/ 	.byte	0x04, 0x12
        /*0026*/ 	.short	(.L_7 - .L_6)
	.align		4
.L_6:
        /*0028*/ 	.word	index@(triton_poi_fused_convolution_47)
        /*002c*/ 	.word	0x00000000
.L_7:


//--------------------- .nv.info.triton_poi_fused_convolution_47 --------------------------
	.section	.nv.info.triton_poi_fused_convolution_47,"",@"SHT_CUDA_INFO"
	.sectionflags	@""
	.align	4


	//----- nvinfo : EIATTR_CUDA_API_VERSION
	.align		4
        /*0000*/ 	.byte	0x04, 0x37
        /*0002*/ 	.short	(.L_9 - .L_8)
.L_8:
        /*0004*/ 	.word	0x0000007c


	//----- nvinfo : EIATTR_KPARAM_INFO
	.align		4
.L_9:
        /*0008*/ 	.byte	0x04, 0x17
        /*000a*/ 	.short	(.L_11 - .L_10)
.L_10:
        /*000c*/ 	.word	0x00000000
        /*0010*/ 	.short	0x0003
        /*0012*/ 	.short	0x0014
        /*0014*/ 	.byte	0x00, 0xf0, 0x11, 0x00


	//----- nvinfo : EIATTR_KPARAM_INFO
	.align		4
.L_11:
        /*0018*/ 	.byte	0x04, 0x17
        /*001a*/ 	.short	(.L_13 - .L_12)
.L_12:
        /*001c*/ 	.word	0x00000000
        /*0020*/ 	.short	0x0002
        /*0022*/ 	.short	0x0010
        /*0024*/ 	.byte	0x00, 0xf0, 0x11, 0x00


	//----- nvinfo : EIATTR_KPARAM_INFO
	.align		4
.L_13:
        /*0028*/ 	.byte	0x04, 0x17
        /*002a*/ 	.short	(.L_15 - .L_14)
.L_14:
        /*002c*/ 	.word	0x00000000
        /*0030*/ 	.short	0x0001
        /*0032*/ 	.short	0x0008
        /*0034*/ 	.byte	0x00, 0xf4, 0x21, 0x00


	//----- nvinfo : EIATTR_KPARAM_INFO
	.align		4
.L_15:
        /*0038*/ 	.byte	0x04, 0x17
        /*003a*/ 	.short	(.L_17 - .L_16)
.L_16:
        /*003c*/ 	.word	0x00000000
        /*0040*/ 	.short	0x0000
        /*0042*/ 	.short	0x0000
        /*0044*/ 	.byte	0x00, 0xf4, 0x21, 0x00


	//----- nvinfo : EIATTR_SPARSE_MMA_MASK
	.align		4
.L_17:
        /*0048*/ 	.byte	0x03, 0x50
        /*004a*/ 	.short	0x0000


	//----- nvinfo : EIATTR_MAXREG_COUNT
	.align		4
        /*004c*/ 	.byte	0x03, 0x1b
        /*004e*/ 	.short	0x00ff


	//----- nvinfo : EIATTR_EXIT_INSTR_OFFSETS
	.align		4
        /*0050*/ 	.byte	0x04, 0x1c
        /*0052*/ 	.short	(.L_19 - .L_18)


	//   ....[0]....
.L_18:
        /*0054*/ 	.word	0x000006f0


	//   ....[1]....
        /*0058*/ 	.word	0x00000740


	//----- nvinfo : EIATTR_REQNTID
	.align		4
.L_19:
        /*005c*/ 	.byte	0x04, 0x10
        /*005e*/ 	.short	(.L_21 - .L_20)
.L_20:
        /*0060*/ 	.word	0x00000080
        /*0064*/ 	.word	0x00000001
        /*0068*/ 	.word	0x00000001


	//----- nvinfo : EIATTR_CBANK_PARAM_SIZE
	.align		4
.L_21:
        /*006c*/ 	.byte	0x03, 0x19
        /*006e*/ 	.short	0x0018


	//----- nvinfo : EIATTR_PARAM_CBANK
	.align		4
        /*0070*/ 	.byte	0x04, 0x0a
        /*0072*/ 	.short	(.L_23 - .L_22)
	.align		4
.L_22:
        /*0074*/ 	.word	index@(.nv.constant0.triton_poi_fused_convolution_47)
        /*0078*/ 	.short	0x0210
        /*007a*/ 	.short	0x0018


	//----- nvinfo : EIATTR_SW_WAR
	.align		4
.L_23:
        /*007c*/ 	.byte	0x04, 0x36
        /*007e*/ 	.short	(.L_25 - .L_24)
.L_24:
        /*0080*/ 	.word	0x00000008
.L_25:


//--------------------- .nv.callgraph             --------------------------
	.section	.nv.callgraph,"",@"SHT_CUDA_CALLGRAPH"
	.align	4
	.sectionentsize	8
	.align		4
        /*0000*/ 	.word	0x00000000
	.align		4
        /*0004*/ 	.word	0xffffffff
	.align		4
        /*0008*/ 	.word	0x00000000
	.align		4
        /*000c*/ 	.word	0xfffffffe
	.align		4
        /*0010*/ 	.word	0x00000000
	.align		4
        /*0014*/ 	.word	0xfffffffd
	.align		4
        /*0018*/ 	.word	0x00000000
	.align		4
        /*001c*/ 	.word	0xfffffffc


//--------------------- .text.triton_poi_fused_convolution_47 --------------------------
	.section	.text.triton_poi_fused_convolution_47,"ax",@progbits
	.sectionflags	@"SHF_BARRIERS=1"
	.align	128
        .global         triton_poi_fused_convolution_47
        .type           triton_poi_fused_convolution_47,@function
        .size           triton_poi_fused_convolution_47,(.L_x_1 - triton_poi_fused_convolution_47)
        .other          triton_poi_fused_convolution_47,@"STO_CUDA_ENTRY STV_DEFAULT"
triton_poi_fused_convolution_47:
.text.triton_poi_fused_convolution_47:
[----:B------:R-:W0:Y:S01]  /*0000*/  LDC R1, c[0x0][0x28] ;  /* 0x00000a00ff017b82 */ /* 0x000e220000000800 */
[----:B------:R-:W1:Y:S07]  /*0010*/  S2R R15, SR_TID.X ;  /* 0x00000000000f7919 */ /* 0x000e6e0000002100 */
[----:B------:R-:W2:Y:S01]  /*0020*/  S2UR UR4, SR_CTAID.Y ;  /* 0x00000000000479c3 */ /* 0x000ea20000002600 */
[----:B------:R-:W-:Y:S01]  /*0030*/  IMAD.MOV.U32 R18, RZ, RZ, RZ ;  /* 0x000000ffff127224 */ /* 0x000fe200078e00ff */
[----:B------:R-:W-:Y:S01]  /*0040*/  ULDC.64 UR6, c[0x0][0x208] ;  /* 0x0000820000067ab9 */ /* 0x000fe20000000a00 */
[----:B------:R-:W2:Y:S01]  /*0050*/  S2R R14, SR_CTAID.Z ;  /* 0x00000000000e7919 */ /* 0x000ea20000002700 */
[----:B------:R-:W3:Y:S04]  /*0060*/  S2R R4, SR_CTAID.X ;  /* 0x0000000000047919 */ /* 0x000ee80000002500 */
[----:B------:R-:W2:Y:S08]  /*0070*/  LDC R3, c[0x0][0x10] ;  /* 0x00000400ff037b82 */ /* 0x000eb00000000800 */
[----:B------:R-:W4:Y:S01]  /*0080*/  LDC.64 R16, c[0x0][0x210] ;  /* 0x00008400ff107b82 */ /* 0x000f220000000a00 */
[----:B-1----:R-:W-:-:S02]  /*0090*/  LOP3.LUT R0, R15, 0x40, RZ, 0xc0, !PT ;  /* 0x000000400f007812 */ /* 0x002fc400078ec0ff */
[----:B------:R-:W-:Y:S01]  /*00a0*/  SHF.R.U32.HI R19, RZ, 0x2, R15 ;  /* 0x00000002ff137819 */ /* 0x000fe2000001160f */
[----:B--2---:R-:W-:Y:S01]  /*00b0*/  IMAD R14, R14, R3, UR4 ;  /* 0x000000040e0e7e24 */ /* 0x004fe2000f8e0203 */
[----:B------:R-:W-:Y:S02]  /*00c0*/  SHF.R.U32.HI R2, RZ, 0x2, R0 ;  /* 0x00000002ff027819 */ /* 0x000fe40000011600 */
[----:B------:R-:W-:Y:S01]  /*00d0*/  SGXT.U32 R19, R19, 0x4 ;  /* 0x000000041313781a */ /* 0x000fe20000000000 */
[----:B---3--:R-:W-:Y:S02]  /*00e0*/  IMAD.SHL.U32 R0, R4, 0x4, RZ ;  /* 0x0000000404007824 */ /* 0x008fe400078e00ff */
[----:B------:R-:W-:Y:S01]  /*00f0*/  IMAD.SHL.U32 R4, R14, 0x100, RZ ;  /* 0x000001000e047824 */ /* 0x000fe200078e00ff */
[----:B------:R-:W-:Y:S02]  /*0100*/  LOP3.LUT R19, R19, R2, RZ, 0xfc, !PT ;  /* 0x0000000213137212 */ /* 0x000fe400078efcff */
[----:B------:R-:W-:-:S02]  /*0110*/  LOP3.LUT R3, R0, 0x3, R15, 0xf8, !PT ;  /* 0x0000000300037812 */ /* 0x000fc400078ef80f */
[----:B------:R-:W-:Y:S02]  /*0120*/  LOP3.LUT R2, R4, R19, RZ, 0xfc, !PT ;  /* 0x0000001304027212 */ /* 0x000fe400078efcff */
[----:B------:R-:W-:Y:S02]  /*0130*/  ISETP.GE.AND P0, PT, R3, 0x3, PT ;  /* 0x000000030300780c */ /* 0x000fe40003f06270 */
[----:B------:R-:W-:Y:S01]  /*0140*/  LOP3.LUT R6, R4, 0x20, R19, 0xfe, !PT ;  /* 0x0000002004067812 */ /* 0x000fe200078efe13 */
[C---:B------:R-:W-:Y:S01]  /*0150*/  IMAD R5, R2.reuse, 0x3, R3 ;  /* 0x0000000302057824 */ /* 0x040fe200078e0203 */
[----:B------:R-:W-:Y:S02]  /*0160*/  ISETP.LT.AND P1, PT, R2, 0x24000, !P0 ;  /* 0x000240000200780c */ /* 0x000fe40004721270 */
[----:B------:R-:W-:Y:S01]  /*0170*/  ISETP.LT.AND P2, PT, R6, 0x24000, !P0 ;  /* 0x000240000600780c */ /* 0x000fe20004741270 */
[----:B------:R-:W-:Y:S01]  /*0180*/  VIADD R3, R5, 0x60 ;  /* 0x0000006005037836 */ /* 0x000fe20000000000 */
[----:B------:R-:W-:-:S02]  /*0190*/  LOP3.LUT R2, R4, 0x40, R19, 0xfe, !PT ;  /* 0x0000004004027812 */ /* 0x000fc400078efe13 */
[----:B------:R-:W-:Y:S02]  /*01a0*/  LOP3.LUT R7, R4, 0x80, R19, 0xfe, !PT ;  /* 0x0000008004077812 */ /* 0x000fe400078efe13 */
[----:B------:R-:W-:Y:S01]  /*01b0*/  ISETP.LT.AND P6, PT, R2, 0x24000, !P0 ;  /* 0x000240000200780c */ /* 0x000fe200047c1270 */
[----:B----4-:R-:W-:Y:S01]  /*01c0*/  IMAD.WIDE R2, R3, 0x4, R16 ;  /* 0x0000000403027825 */ /* 0x010fe200078e0210 */
[----:B------:R-:W-:Y:S02]  /*01d0*/  LOP3.LUT R6, R4, 0x60, R19, 0xfe, !PT ;  /* 0x0000006004067812 */ /* 0x000fe400078efe13 */
[----:B------:R-:W-:Y:S02]  /*01e0*/  ISETP.LT.AND P4, PT, R7, 0x24000, !P0 ;  /* 0x000240000700780c */ /* 0x000fe40004781270 */
[----:B------:R-:W-:Y:S01]  /*01f0*/  LOP3.LUT R7, R4, 0xc0, R19, 0xfe, !PT ;  /* 0x000000c004077812 */ /* 0x000fe200078efe13 */
[----:B------:R1:W2:Y:S01]  /*0200*/  @P2 LDG.E.EL R18, desc[UR6][R2.64] ;  /* 0x0000000602122981 */ /* 0x0002a2000c2e1900 */
[----:B------:R-:W-:-:S02]  /*0210*/  ISETP.LT.AND P5, PT, R6, 0x24000, !P0 ;  /* 0x000240000600780c */ /* 0x000fc400047a1270 */
[----:B------:R-:W-:Y:S02]  /*0220*/  LOP3.LUT R6, R4, 0xa0, R19, 0xfe, !PT ;  /* 0x000000a004067812 */ /* 0x000fe400078efe13 */
[----:B------:R-:W-:Y:S02]  /*0230*/  LOP3.LUT R4, R4, 0xe0, R19, 0xfe, !PT ;  /* 0x000000e004047812 */ /* 0x000fe400078efe13 */
[----:B------:R-:W-:Y:S01]  /*0240*/  ISETP.LT.AND P2, PT, R7, 0x24000, !P0 ;  /* 0x000240000700780c */ /* 0x000fe20004741270 */
[C---:B------:R-:W-:Y:S01]  /*0250*/  VIADD R7, R5.reuse, 0xc0 ;  /* 0x000000c005077836 */ /* 0x040fe20000000000 */
[----:B------:R-:W-:Y:S01]  /*0260*/  ISETP.LT.AND P3, PT, R6, 0x24000, !P0 ;  /* 0x000240000600780c */ /* 0x000fe20004761270 */
[C---:B------:R-:W-:Y:S01]  /*0270*/  VIADD R9, R5.reuse, 0x120 ;  /* 0x0000012005097836 */ /* 0x040fe20000000000 */
[----:B------:R-:W-:Y:S01]  /*0280*/  ISETP.LT.AND P0, PT, R4, 0x24000, !P0 ;  /* 0x000240000400780c */ /* 0x000fe20004701270 */
[C---:B------:R-:W-:Y:S02]  /*0290*/  VIADD R11, R5.reuse, 0x180 ;  /* 0x00000180050b7836 */ /* 0x040fe40000000000 */
[----:B------:R-:W-:-:S02]  /*02a0*/  VIADD R13, R5, 0x1e0 ;  /* 0x000001e0050d7836 */ /* 0x000fc40000000000 */
[C---:B------:R-:W-:Y:S02]  /*02b0*/  VIADD R23, R5.reuse, 0x240 ;  /* 0x0000024005177836 */ /* 0x040fe40000000000 */
[C---:B------:R-:W-:Y:S02]  /*02c0*/  VIADD R25, R5.reuse, 0x2a0 ;  /* 0x000002a005197836 */ /* 0x040fe40000000000 */
[----:B-1----:R-:W-:-:S04]  /*02d0*/  IMAD.WIDE R2, R5, 0x4, R16 ;  /* 0x0000000405027825 */ /* 0x002fc800078e0210 */
[----:B------:R-:W-:-:S04]  /*02e0*/  IMAD.WIDE R4, R7, 0x4, R16 ;  /* 0x0000000407047825 */ /* 0x000fc800078e0210 */
[----:B------:R-:W-:-:S04]  /*02f0*/  IMAD.WIDE R6, R9, 0x4, R16 ;  /* 0x0000000409067825 */ /* 0x000fc800078e0210 */
[----:B------:R-:W-:Y:S01]  /*0300*/  IMAD.WIDE R8, R11, 0x4, R16 ;  /* 0x000000040b087825 */ /* 0x000fe200078e0210 */
[----:B------:R-:W-:-:S03]  /*0310*/  CS2R R20, SRZ ;  /* 0x0000000000147805 */ /* 0x000fc6000001ff00 */
[----:B------:R-:W-:-:S03]  /*0320*/  IMAD.WIDE R10, R13, 0x4, R16 ;  /* 0x000000040d0a7825 */ /* 0x000fc600078e0210 */
[----:B------:R1:W3:Y:S01]  /*0330*/  @P6 LDG.E.EL R20, desc[UR6][R4.64] ;  /* 0x0000000604146981 */ /* 0x0002e2000c2e1900 */
[--C-:B------:R-:W-:Y:S01]  /*0340*/  IMAD.WIDE R12, R23, 0x4, R16.reuse ;  /* 0x00000004170c7825 */ /* 0x100fe200078e0210 */
[----:B------:R-:W-:Y:S02]  /*0350*/  CS2R R22, SRZ ;  /* 0x0000000000167805 */ /* 0x000fe4000001ff00 */
[----:B------:R-:W4:Y:S01]  /*0360*/  @P5 LDG.E.EL R21, desc[UR6][R6.64] ;  /* 0x0000000606155981 */ /* 0x000f22000c2e1900 */
[----:B------:R-:W-:Y:S01]  /*0370*/  IMAD.WIDE R16, R25, 0x4, R16 ;  /* 0x0000000419107825 */ /* 0x000fe200078e0210 */
[----:B------:R-:W-:Y:S02]  /*0380*/  CS2R R24, SRZ ;  /* 0x0000000000187805 */ /* 0x000fe4000001ff00 */
[----:B------:R-:W5:Y:S01]  /*0390*/  @P4 LDG.E.EL R22, desc[UR6][R8.64] ;  /* 0x0000000608164981 */ /* 0x000f62000c2e1900 */
[----:B------:R-:W-:-:S03]  /*03a0*/  IMAD.MOV.U32 R26, RZ, RZ, RZ ;  /* 0x000000ffff1a7224 */ /* 0x000fc600078e00ff */
[----:B------:R-:W5:Y:S04]  /*03b0*/  @P3 LDG.E.EL R23, desc[UR6][R10.64] ;  /* 0x000000060a173981 */ /* 0x000f68000c2e1900 */
[----:B------:R-:W5:Y:S04]  /*03c0*/  @P2 LDG.E.EL R24, desc[UR6][R12.64] ;  /* 0x000000060c182981 */ /* 0x000f68000c2e1900 */
[----:B------:R1:W5:Y:S04]  /*03d0*/  @P1 LDG.E.EL R25, desc[UR6][R2.64] ;  /* 0x0000000602191981 */ /* 0x000368000c2e1900 */
[----:B------:R-:W5:Y:S01]  /*03e0*/  @P0 LDG.E.EL R26, desc[UR6][R16.64] ;  /* 0x00000006101a0981 */ /* 0x000f62000c2e1900 */
[----:B-1----:R-:W1:Y:S01]  /*03f0*/  S2R R5, SR_TID.X ;  /* 0x0000000000057919 */ /* 0x002e620000002100 */
[----:B------:R-:W1:Y:S01]  /*0400*/  S2UR UR5, SR_CgaCtaId ;  /* 0x00000000000579c3 */ /* 0x000e620000008800 */
[----:B------:R-:W-:-:S02]  /*0410*/  UMOV UR4, 0x400 ;  /* 0x0000040000047882 */ /* 0x000fc40000000000 */
[----:B01----:R-:W-:Y:S01]  /*0420*/  UPRMT UR4, UR5, 0x654, UR4 ;  /* 0x0000065405047896 */ /* 0x003fe20008000004 */
[----:B------:R-:W-:-:S05]  /*0430*/  IMAD.SHL.U32 R4, R5, 0x100, RZ ;  /* 0x0000010005047824 */ /* 0x000fca00078e00ff */
[----:B------:R-:W-:-:S04]  /*0440*/  LOP3.LUT R4, R4, 0x300, RZ, 0xc0, !PT ;  /* 0x0000030004047812 */ /* 0x000fc800078ec0ff */
[----:B------:R-:W-:Y:S02]  /*0450*/  LOP3.LUT R19, R19, R4, RZ, 0xfc, !PT ;  /* 0x0000000413137212 */ /* 0x000fe400078efcff */
[----:B------:R-:W-:-:S05]  /*0460*/  LEA.HI R4, R4, UR4, RZ, 0x1c ;  /* 0x0000000404047c11 */ /* 0x000fca000f8fe0ff */
[----:B------:R-:W-:Y:S01]  /*0470*/  IMAD R19, R19, 0x4, R4 ;  /* 0x0000000413137824 */ /* 0x000fe200078e0204 */
[----:B------:R-:W-:Y:S01]  /*0480*/  SHF.R.U32.HI R3, RZ, 0x2, R5 ;  /* 0x00000002ff037819 */ /* 0x000fe20000011605 */
[----:B------:R-:W-:-:S03]  /*0490*/  IMAD.SHL.U32 R2, R15, 0x4, RZ ;  /* 0x000000040f027824 */ /* 0x000fc600078e00ff */
[----:B------:R-:W-:Y:S02]  /*04a0*/  LOP3.LUT R3, R3, 0x10, RZ, 0xc0, !PT ;  /* 0x0000001003037812 */ /* 0x000fe400078ec0ff */
[----:B------:R-:W-:-:S03]  /*04b0*/  LOP3.LUT R8, R2, 0x1fc, RZ, 0xc0, !PT ;  /* 0x000001fc02087812 */ /* 0x000fc600078ec0ff */
[----:B------:R-:W-:-:S04]  /*04c0*/  VIADD R3, R3, UR4 ;  /* 0x0000000403037c36 */ /* 0x000fc80008000000 */
[----:B------:R-:W-:Y:S01]  /*04d0*/  IMAD R4, R8, 0x4, R3 ;  /* 0x0000000408047824 */ /* 0x000fe200078e0203 */
[----:B------:R-:W-:-:S04]  /*04e0*/  LOP3.LUT R3, R2, 0xfc, RZ, 0xc0, !PT ;  /* 0x000000fc02037812 */ /* 0x000fc800078ec0ff */
[----:B------:R-:W-:Y:S02]  /*04f0*/  PRMT R14, R3, 0x6540, R14 ;  /* 0x00006540030e7816 */ /* 0x000fe4000000000e */
[----:B------:R-:W-:Y:S01]  /*0500*/  SHF.R.U32.HI R15, RZ, 0x6, R15 ;  /* 0x00000006ff0f7819 */ /* 0x000fe2000001160f */
[----:B------:R-:W0:Y:S02]  /*0510*/  LDC.64 R2, c[0x0][0x218] ;  /* 0x00008600ff027b82 */ /* 0x000e240000000a00 */
[----:B------:R-:W-:-:S05]  /*0520*/  IMAD.HI R9, R14, 0x2aaaaaab, RZ ;  /* 0x2aaaaaab0e097827 */ /* 0x000fca00078e02ff */
[----:B------:R-:W-:-:S04]  /*0530*/  SHF.R.U32.HI R10, RZ, 0x1f, R9 ;  /* 0x0000001fff0a7819 */ /* 0x000fc80000011609 */
[----:B------:R-:W-:Y:S02]  /*0540*/  LEA.HI.SX32 R11, R9, R10, 0x1a ;  /* 0x0000000a090b7211 */ /* 0x000fe400078fd2ff */
[----:B------:R-:W-:-:S04]  /*0550*/  SGXT.U32 R9, R15, 0x1 ;  /* 0x000000010f09781a */ /* 0x000fc80000000000 */
[----:B------:R-:W-:Y:S01]  /*0560*/  LOP3.LUT R9, R0, R9, RZ, 0xfc, !PT ;  /* 0x0000000900097212 */ /* 0x000fe200078efcff */
[C---:B------:R-:W-:Y:S01]  /*0570*/  IMAD R0, R11.reuse, -0x180, R14 ;  /* 0xfffffe800b007824 */ /* 0x040fe200078e020e */
[----:B------:R-:W-:Y:S02]  /*0580*/  LOP3.LUT R10, R8, 0x200, RZ, 0xfc, !PT ;  /* 0x00000200080a7812 */ /* 0x000fe400078efcff */
[----:B------:R-:W-:Y:S01]  /*0590*/  ISETP.GE.AND P0, PT, R14, 0x24000, PT ;  /* 0x000240000e00780c */ /* 0x000fe20003f06270 */
[----:B------:R-:W-:Y:S01]  /*05a0*/  IMAD R0, R11, 0x480, R0 ;  /* 0x000004800b007824 */ /* 0x000fe200078e0200 */
[C---:B------:R-:W-:Y:S02]  /*05b0*/  LOP3.LUT R11, R9.reuse, 0x2, RZ, 0xfc, !PT ;  /* 0x00000002090b7812 */ /* 0x040fe400078efcff */
[----:B------:R-:W-:Y:S02]  /*05c0*/  SHF.R.U32.HI R10, RZ, 0x4, R10 ;  /* 0x00000004ff0a7819 */ /* 0x000fe4000001160a */
[----:B------:R-:W-:-:S02]  /*05d0*/  ISETP.LT.AND P1, PT, R9, 0x3, !P0 ;  /* 0x000000030900780c */ /* 0x000fc40004721270 */
[----:B------:R-:W-:Y:S02]  /*05e0*/  ISETP.LT.AND P0, PT, R11, 0x3, !P0 ;  /* 0x000000030b00780c */ /* 0x000fe40004701270 */
[----:B------:R-:W-:Y:S01]  /*05f0*/  LOP3.LUT R10, R10, 0x30, RZ, 0xc0, !PT ;  /* 0x000000300a0a7812 */ /* 0x000fe200078ec0ff */
[----:B------:R-:W-:-:S04]  /*0600*/  IMAD R9, R9, 0x180, R0 ;  /* 0x0000018009097824 */ /* 0x000fc800078e0200 */
[----:B------:R-:W-:Y:S02]  /*0610*/  VIADD R13, R10, UR4 ;  /* 0x000000040a0d7c36 */ /* 0x000fe40008000000 */
[----:B0-----:R-:W-:-:S04]  /*0620*/  IMAD.WIDE R10, R9, 0x4, R2 ;  /* 0x00000004090a7825 */ /* 0x001fc800078e0202 */
[----:B------:R-:W-:Y:S01]  /*0630*/  IMAD R13, R8, 0x4, R13 ;  /* 0x00000004080d7824 */ /* 0x000fe200078e020d */
[----:B--2---:R-:W-:Y:S04]  /*0640*/  STS [R19+0x80], R18 ;  /* 0x0000801213007388 */ /* 0x004fe80000000800 */
[----:B---3--:R-:W-:Y:S04]  /*0650*/  STS [R19+0x100], R20 ;  /* 0x0001001413007388 */ /* 0x008fe80000000800 */
[----:B----4-:R-:W-:Y:S04]  /*0660*/  STS [R19+0x180], R21 ;  /* 0x0001801513007388 */ /* 0x010fe80000000800 */
[----:B-----5:R-:W-:Y:S04]  /*0670*/  STS [R19+0x200], R22 ;  /* 0x0002001613007388 */ /* 0x020fe80000000800 */
[----:B------:R-:W-:Y:S04]  /*0680*/  STS [R19+0x280], R23 ;  /* 0x0002801713007388 */ /* 0x000fe80000000800 */
[----:B------:R-:W-:Y:S04]  /*0690*/  STS [R19+0x300], R24 ;  /* 0x0003001813007388 */ /* 0x000fe80000000800 */
[----:B------:R-:W-:Y:S04]  /*06a0*/  STS [R19], R25 ;  /* 0x0000001913007388 */ /* 0x000fe80000000800 */
[----:B------:R-:W-:Y:S01]  /*06b0*/  STS [R19+0x380], R26 ;  /* 0x0003801a13007388 */ /* 0x000fe20000000800 */
[----:B------:R-:W-:Y:S06]  /*06c0*/  BAR.SYNC.DEFER_BLOCKING 0x0 ;  /* 0x0000000000007b1d */ /* 0x000fec0000010000 */
[----:B------:R-:W0:Y:S04]  /*06d0*/  LDS.128 R4, [R4] ;  /* 0x0000000004047984 */ /* 0x000e280000000c00 */
[----:B0-----:R0:W-:Y:S02]  /*06e0*/  @P1 STG.E.128 desc[UR6][R10.64], R4 ;  /* 0x000000040a001986 */ /* 0x0011e4000c101d06 */
[----:B0-----:R-:W-:Y:S05]  /*06f0*/  @!P0 EXIT ;  /* 0x000000000000894d */ /* 0x001fea0003800000 */
[----:B------:R-:W0:Y:S01]  /*0700*/  LDS.128 R12, [R13+0x800] ;  /* 0x000800000d0c7984 */ /* 0x000e220000000c00 */
[----:B------:R-:W-:-:S04]  /*0710*/  VIADD R9, R9, 0x300 ;  /* 0x0000030009097836 */ /* 0x000fc80000000000 */
[----:B------:R-:W-:-:S05]  /*0720*/  IMAD.WIDE R2, R9, 0x4, R2 ;  /* 0x0000000409027825 */ /* 0x000fca00078e0202 */
[----:B0-----:R-:W-:Y:S01]  /*0730*/  STG.E.128 desc[UR6][R2.64], R12 ;  /* 0x0000000c02007986 */ /* 0x001fe2000c101d06 */
[----:B------:R-:W-:Y:S05]  /*0740*/  EXIT ;  /* 0x000000000000794d */ /* 0x000fea0003800000 */
.L_x_0:
[----:B------:R-:W-:-:S00]  /*0750*/  BRA `(.L_x_0) ;  /* 0xfffffffc00fc7947 */ /* 0x000fc0000383ffff */
[----:B------:R-:W-:-:S00]  /*0760*/  NOP ;  /* 0x0000000000007918 */ /* 0x000fc00000000000 */
        /* <DEDUP_REMOVED lines=9> */
.L_x_1:


//--------------------- .nv.shared.triton_poi_fused_convolution_47 --------------------------
	.section	.nv.shared.triton_poi_fused_convolution_47,"aw",@nobits
	.sectionflags	@""
	.align	16
	.zero		1024


//--------------------- .nv.constant0.triton_poi_fused_convolution_47 --------------------------
	.section	.nv.constant0.triton_poi_fused_convolution_47,"a",@progbits
	.sectionflags	@""
	.align	4
.nv.constant0.triton_poi_fused_convolution_47:
	.zero		552
